//
// Generated by NVIDIA NVVM Compiler
//
// Compiler Build ID: CL-36424714
// Cuda compilation tools, release 13.0, V13.0.88
// Based on NVVM 20.0.0
//

.version 9.0
.target sm_100
.address_size 64

	// .globl	_Z7bypixelPfS_PiS_

.visible .entry _Z7bypixelPfS_PiS_(
	.param .u64 .ptr .align 1 _Z7bypixelPfS_PiS__param_0,
	.param .u64 .ptr .align 1 _Z7bypixelPfS_PiS__param_1,
	.param .u64 .ptr .align 1 _Z7bypixelPfS_PiS__param_2,
	.param .u64 .ptr .align 1 _Z7bypixelPfS_PiS__param_3
)
{
	.reg .pred 	%p<7>;
	.reg .b32 	%r<39>;
	.reg .b32 	%f<26>;
	.reg .b64 	%rd<11>;
	.reg .b64 	%fd<61>;

	ld.param.u64 	%rd1, [_Z7bypixelPfS_PiS__param_0];
	ld.param.u64 	%rd3, [_Z7bypixelPfS_PiS__param_1];
	ld.param.u64 	%rd2, [_Z7bypixelPfS_PiS__param_2];
	ld.param.u64 	%rd4, [_Z7bypixelPfS_PiS__param_3];
	cvta.to.global.u64 	%rd5, %rd4;
	cvta.to.global.u64 	%rd6, %rd3;
	ld.global.f32 	%f6, [%rd6];
	ld.global.f32 	%f1, [%rd6+4];
	ld.global.f32 	%f7, [%rd6+8];
	ld.global.f32 	%f2, [%rd6+12];
	ld.global.f32 	%f8, [%rd5];
	ld.global.f32 	%f9, [%rd5+4];
	ld.global.f32 	%f10, [%rd5+8];
	ld.global.f32 	%f11, [%rd5+12];
	ld.global.f32 	%f12, [%rd5+16];
	mov.u32 	%r1, %tid.x;
	mov.u32 	%r2, %tid.y;
	cvt.rn.f32.u32 	%f13, %r1;
	fma.rn.f32 	%f14, %f1, %f13, %f6;
	cvt.rn.f32.u32 	%f15, %r2;
	fma.rn.f32 	%f16, %f2, %f15, %f7;
	sub.f32 	%f17, %f14, %f9;
	sub.f32 	%f18, %f16, %f11;
	div.rn.f32 	%f19, %f18, %f12;
	div.rn.f32 	%f3, %f17, %f10;
	cvt.f64.f32 	%fd1, %f8;
	cvt.f64.f32 	%fd13, %f19;
	mul.f64 	%fd14, %fd13, 0dBFE0000000000000;
	mul.f64 	%fd2, %fd14, %fd13;
	fma.rn.f64 	%fd15, %fd2, 0d3FF71547652B82FE, 0d4338000000000000;
	{
	.reg .b32 %temp; 
	mov.b64 	{%r3, %temp}, %fd15;
	}
	mov.f64 	%fd16, 0dC338000000000000;
	add.rn.f64 	%fd17, %fd15, %fd16;
	fma.rn.f64 	%fd18, %fd17, 0dBFE62E42FEFA39EF, %fd2;
	fma.rn.f64 	%fd19, %fd17, 0dBC7ABC9E3B39803F, %fd18;
	fma.rn.f64 	%fd20, %fd19, 0d3E5ADE1569CE2BDF, 0d3E928AF3FCA213EA;
	fma.rn.f64 	%fd21, %fd20, %fd19, 0d3EC71DEE62401315;
	fma.rn.f64 	%fd22, %fd21, %fd19, 0d3EFA01997C89EB71;
	fma.rn.f64 	%fd23, %fd22, %fd19, 0d3F2A01A014761F65;
	fma.rn.f64 	%fd24, %fd23, %fd19, 0d3F56C16C1852B7AF;
	fma.rn.f64 	%fd25, %fd24, %fd19, 0d3F81111111122322;
	fma.rn.f64 	%fd26, %fd25, %fd19, 0d3FA55555555502A1;
	fma.rn.f64 	%fd27, %fd26, %fd19, 0d3FC5555555555511;
	fma.rn.f64 	%fd28, %fd27, %fd19, 0d3FE000000000000B;
	fma.rn.f64 	%fd29, %fd28, %fd19, 0d3FF0000000000000;
	fma.rn.f64 	%fd30, %fd29, %fd19, 0d3FF0000000000000;
	{
	.reg .b32 %temp; 
	mov.b64 	{%r4, %temp}, %fd30;
	}
	{
	.reg .b32 %temp; 
	mov.b64 	{%temp, %r5}, %fd30;
	}
	shl.b32 	%r9, %r3, 20;
	add.s32 	%r10, %r9, %r5;
	mov.b64 	%fd59, {%r4, %r10};
	{
	.reg .b32 %temp; 
	mov.b64 	{%temp, %r11}, %fd2;
	}
	mov.b32 	%f20, %r11;
	abs.f32 	%f4, %f20;
	setp.lt.f32 	%p1, %f4, 0f4086232B;
	@%p1 bra 	$L__BB0_3;
	setp.lt.f64 	%p2, %fd2, 0d0000000000000000;
	add.f64 	%fd31, %fd2, 0d7FF0000000000000;
	selp.f64 	%fd59, 0d0000000000000000, %fd31, %p2;
	setp.geu.f32 	%p3, %f4, 0f40874800;
	@%p3 bra 	$L__BB0_3;
	shr.u32 	%r12, %r3, 31;
	add.s32 	%r13, %r3, %r12;
	shr.s32 	%r14, %r13, 1;
	shl.b32 	%r15, %r14, 20;
	add.s32 	%r16, %r5, %r15;
	mov.b64 	%fd32, {%r4, %r16};
	sub.s32 	%r17, %r3, %r14;
	shl.b32 	%r18, %r17, 20;
	add.s32 	%r19, %r18, 1072693248;
	mov.b32 	%r20, 0;
	mov.b64 	%fd33, {%r20, %r19};
	mul.f64 	%fd59, %fd33, %fd32;
$L__BB0_3:
	mul.f64 	%fd34, %fd1, 0d3FD0000000000000;
	mul.f64 	%fd7, %fd34, %fd59;
	cvt.f64.f32 	%fd35, %f3;
	mul.f64 	%fd36, %fd35, 0dBFE0000000000000;
	mul.f64 	%fd8, %fd36, %fd35;
	fma.rn.f64 	%fd37, %fd8, 0d3FF71547652B82FE, 0d4338000000000000;
	{
	.reg .b32 %temp; 
	mov.b64 	{%r6, %temp}, %fd37;
	}
	mov.f64 	%fd38, 0dC338000000000000;
	add.rn.f64 	%fd39, %fd37, %fd38;
	fma.rn.f64 	%fd40, %fd39, 0dBFE62E42FEFA39EF, %fd8;
	fma.rn.f64 	%fd41, %fd39, 0dBC7ABC9E3B39803F, %fd40;
	fma.rn.f64 	%fd42, %fd41, 0d3E5ADE1569CE2BDF, 0d3E928AF3FCA213EA;
	fma.rn.f64 	%fd43, %fd42, %fd41, 0d3EC71DEE62401315;
	fma.rn.f64 	%fd44, %fd43, %fd41, 0d3EFA01997C89EB71;
	fma.rn.f64 	%fd45, %fd44, %fd41, 0d3F2A01A014761F65;
	fma.rn.f64 	%fd46, %fd45, %fd41, 0d3F56C16C1852B7AF;
	fma.rn.f64 	%fd47, %fd46, %fd41, 0d3F81111111122322;
	fma.rn.f64 	%fd48, %fd47, %fd41, 0d3FA55555555502A1;
	fma.rn.f64 	%fd49, %fd48, %fd41, 0d3FC5555555555511;
	fma.rn.f64 	%fd50, %fd49, %fd41, 0d3FE000000000000B;
	fma.rn.f64 	%fd51, %fd50, %fd41, 0d3FF0000000000000;
	fma.rn.f64 	%fd52, %fd51, %fd41, 0d3FF0000000000000;
	{
	.reg .b32 %temp; 
	mov.b64 	{%r7, %temp}, %fd52;
	}
	{
	.reg .b32 %temp; 
	mov.b64 	{%temp, %r8}, %fd52;
	}
	shl.b32 	%r21, %r6, 20;
	add.s32 	%r22, %r21, %r8;
	mov.b64 	%fd60, {%r7, %r22};
	{
	.reg .b32 %temp; 
	mov.b64 	{%temp, %r23}, %fd8;
	}
	mov.b32 	%f21, %r23;
	abs.f32 	%f5, %f21;
	setp.lt.f32 	%p4, %f5, 0f4086232B;
	@%p4 bra 	$L__BB0_6;
	setp.lt.f64 	%p5, %fd8, 0d0000000000000000;
	add.f64 	%fd53, %fd8, 0d7FF0000000000000;
	selp.f64 	%fd60, 0d0000000000000000, %fd53, %p5;
	setp.geu.f32 	%p6, %f5, 0f40874800;
	@%p6 bra 	$L__BB0_6;
	shr.u32 	%r24, %r6, 31;
	add.s32 	%r25, %r6, %r24;
	shr.s32 	%r26, %r25, 1;
	shl.b32 	%r27, %r26, 20;
	add.s32 	%r28, %r8, %r27;
	mov.b64 	%fd54, {%r7, %r28};
	sub.s32 	%r29, %r6, %r26;
	shl.b32 	%r30, %r29, 20;
	add.s32 	%r31, %r30, 1072693248;
	mov.b32 	%r32, 0;
	mov.b64 	%fd55, {%r32, %r31};
	mul.f64 	%fd60, %fd55, %fd54;
$L__BB0_6:
	cvta.to.global.u64 	%rd7, %rd2;
	cvta.to.global.u64 	%rd8, %rd1;
	mul.f64 	%fd56, %fd7, %fd60;
	mul.f32 	%f22, %f1, %f2;
	cvt.f64.f32 	%fd57, %f22;
	div.rn.f64 	%fd58, %fd56, %fd57;
	cvt.rn.f32.f64 	%f23, %fd58;
	ld.global.u32 	%r33, [%rd7];
	add.s32 	%r34, %r33, %r1;
	ld.global.u32 	%r35, [%rd7+4];
	add.s32 	%r36, %r35, %r2;
	ld.global.u32 	%r37, [%rd7+8];
	mad.lo.s32 	%r38, %r36, %r37, %r34;
	mul.wide.s32 	%rd9, %r38, 4;
	add.s64 	%rd10, %rd8, %rd9;
	ld.global.f32 	%f24, [%rd10];
	add.f32 	%f25, %f24, %f23;
	st.global.f32 	[%rd10], %f25;
	ret;

}


// ===== COMPILED SASS (sm_100) =====

	.target	sm_100

	.elftype	@"ET_EXEC"


//--------------------- .note.nv.tkinfo           --------------------------
	.section	.note.nv.tkinfo,"",@"SHT_NOTE"
	.sectionflags	@"SHF_NOTE_NV_TKINFO"
	.tkinfo
        /*0018*/ 	.word	0x00000002
        /*0030*/ 	.string	""
        /*0030*/ 	.string	"ptxas"
        /*0030*/ 	.string	"Cuda compilation tools, release 13.0, V13.0.88"
        /*0030*/ 	.string	"Build cuda_13.0.r13.0/compiler.36424714_0"
        /*0030*/ 	.string	"-arch sm_100 -m 64 "



//--------------------- .note.nv.cuinfo           --------------------------
	.section	.note.nv.cuinfo,"",@"SHT_NOTE"
	.sectionflags	@"SHF_NOTE_NV_CUINFO"
        /*0018*/ 	.short	0x0002
        /*001a*/ 	.short	0x0064
        /*001c*/ 	.short	0x0082
	.zero		2


//--------------------- .nv.info                  --------------------------
	.section	.nv.info,"",@"SHT_CUDA_INFO"
	.align	4


	//----- nvinfo : EIATTR_REGCOUNT
	.align		4
        /*0000*/ 	.byte	0x04, 0x2f
        /*0002*/ 	.short	(.L_1 - .L_0)
	.align		4
.L_0:
        /*0004*/ 	.word	index@(_Z7bypixelPfS_PiS_)
        /*0008*/ 	.word	0x0000001e


	//----- nvinfo : EIATTR_FRAME_SIZE
	.align		4
.L_1:
        /*000c*/ 	.byte	0x04, 0x11
        /*000e*/ 	.short	(.L_3 - .L_2)
	.align		4
.L_2:
        /*0010*/ 	.word	index@($__internal_1_$__cuda_sm3x_div_rn_noftz_f32_slowpath)
        /*0014*/ 	.word	0x00000000


	//----- nvinfo : EIATTR_FRAME_SIZE
	.align		4
.L_3:
        /*0018*/ 	.byte	0x04, 0x11
        /*001a*/ 	.short	(.L_5 - .L_4)
	.align		4
.L_4:
        /*001c*/ 	.word	index@($__internal_0_$__cuda_sm20_div_rn_f64_full)
        /*0020*/ 	.word	0x00000000


	//----- nvinfo : EIATTR_FRAME_SIZE
	.align		4
.L_5:
        /*0024*/ 	.byte	0x04, 0x11
        /*0026*/ 	.short	(.L_7 - .L_6)
	.align		4
.L_6:
        /*0028*/ 	.word	index@(_Z7bypixelPfS_PiS_)
        /*002c*/ 	.word	0x00000000


	//----- nvinfo : EIATTR_MIN_STACK_SIZE
	.align		4
.L_7:
        /*0030*/ 	.byte	0x04, 0x12
        /*0032*/ 	.short	(.L_9 - .L_8)
	.align		4
.L_8:
        /*0034*/ 	.word	index@(_Z7bypixelPfS_PiS_)
        /*0038*/ 	.word	0x00000000
.L_9:


//--------------------- .nv.compat                --------------------------
	.section	.nv.compat,"",@"SHT_CUDA_COMPAT_INFO"
	.align	4
        /*0000*/ 	.byte	0x02, 0x09, 0x00, 0x00, 0x02, 0x02, 0x01, 0x00, 0x02, 0x05, 0x05, 0x00, 0x03, 0x07, 0x01, 0x01
        /*0010*/ 	.byte	0x02, 0x03, 0x00, 0x00, 0x02, 0x06, 0x01, 0x00, 0x04, 0x0b, 0x08, 0x00, 0x01, 0x00, 0x00, 0x00
        /*0020*/ 	.byte	0x00, 0x00, 0x00, 0x00


//--------------------- .nv.info._Z7bypixelPfS_PiS_ --------------------------
	.section	.nv.info._Z7bypixelPfS_PiS_,"",@"SHT_CUDA_INFO"
	.sectionflags	@""
	.align	4


	//----- nvinfo : EIATTR_CUDA_API_VERSION
	.align		4
        /*0000*/ 	.byte	0x04, 0x37
        /*0002*/ 	.short	(.L_11 - .L_10)
.L_10:
        /*0004*/ 	.word	0x00000082


	//----- nvinfo : EIATTR_KPARAM_INFO
	.align		4
.L_11:
        /*0008*/ 	.byte	0x04, 0x17
        /*000a*/ 	.short	(.L_13 - .L_12)
.L_12:
        /*000c*/ 	.word	0x00000000
        /*0010*/ 	.short	0x0003
        /*0012*/ 	.short	0x0018
        /*0014*/ 	.byte	0x00, 0xf5, 0x21, 0x00


	//----- nvinfo : EIATTR_KPARAM_INFO
	.align		4
.L_13:
        /*0018*/ 	.byte	0x04, 0x17
        /*001a*/ 	.short	(.L_15 - .L_14)
.L_14:
        /*001c*/ 	.word	0x00000000
        /*0020*/ 	.short	0x0002
        /*0022*/ 	.short	0x0010
        /*0024*/ 	.byte	0x00, 0xf5, 0x21, 0x00


	//----- nvinfo : EIATTR_KPARAM_INFO
	.align		4
.L_15:
        /*0028*/ 	.byte	0x04, 0x17
        /*002a*/ 	.short	(.L_17 - .L_16)
.L_16:
        /*002c*/ 	.word	0x00000000
        /*0030*/ 	.short	0x0001
        /*0032*/ 	.short	0x0008
        /*0034*/ 	.byte	0x00, 0xf5, 0x21, 0x00


	//----- nvinfo : EIATTR_KPARAM_INFO
	.align		4
.L_17:
        /*0038*/ 	.byte	0x04, 0x17
        /*003a*/ 	.short	(.L_19 - .L_18)
.L_18:
        /*003c*/ 	.word	0x00000000
        /*0040*/ 	.short	0x0000
        /*0042*/ 	.short	0x0000
        /*0044*/ 	.byte	0x00, 0xf5, 0x21, 0x00


	//----- nvinfo : EIATTR_SPARSE_MMA_MASK
	.align		4
.L_19:
        /*0048*/ 	.byte	0x03, 0x50
        /*004a*/ 	.short	0x0000


	//----- nvinfo : EIATTR_MAXREG_COUNT
	.align		4
        /*004c*/ 	.byte	0x03, 0x1b
        /*004e*/ 	.short	0x00ff


	//----- nvinfo : EIATTR_MERCURY_ISA_VERSION
	.align		4
        /*0050*/ 	.byte	0x03, 0x5f
        /*0052*/ 	.short	0x0101


	//----- nvinfo : EIATTR_VRC_CTA_INIT_COUNT
	.align		4
        /*0054*/ 	.byte	0x02, 0x4a
	.zero		1
	.zero		1


	//----- nvinfo : EIATTR_EXIT_INSTR_OFFSETS
	.align		4
        /*0058*/ 	.byte	0x04, 0x1c
        /*005a*/ 	.short	(.L_21 - .L_20)


	//   ....[0]....
.L_20:
        /*005c*/ 	.word	0x00000bb0


	//----- nvinfo : EIATTR_CRS_STACK_SIZE
	.align		4
.L_21:
        /*0060*/ 	.byte	0x04, 0x1e
        /*0062*/ 	.short	(.L_23 - .L_22)
.L_22:
        /*0064*/ 	.word	0x00000000


	//----- nvinfo : EIATTR_CBANK_PARAM_SIZE
	.align		4
.L_23:
        /*0068*/ 	.byte	0x03, 0x19
        /*006a*/ 	.short	0x0020


	//----- nvinfo : EIATTR_PARAM_CBANK
	.align		4
        /*006c*/ 	.byte	0x04, 0x0a
        /*006e*/ 	.short	(.L_25 - .L_24)
	.align		4
.L_24:
        /*0070*/ 	.word	index@(.nv.constant0._Z7bypixelPfS_PiS_)
        /*0074*/ 	.short	0x0380
        /*0076*/ 	.short	0x0020


	//----- nvinfo : EIATTR_SW_WAR
	.align		4
.L_25:
        /*0078*/ 	.byte	0x04, 0x36
        /*007a*/ 	.short	(.L_27 - .L_26)
.L_26:
        /*007c*/ 	.word	0x00000008
.L_27:


//--------------------- .nv.callgraph             --------------------------
	.section	.nv.callgraph,"",@"SHT_CUDA_CALLGRAPH"
	.align	4
	.sectionentsize	8
	.align		4
        /*0000*/ 	.word	0x00000000
	.align		4
        /*0004*/ 	.word	0xffffffff
	.align		4
        /*0008*/ 	.word	0x00000000
	.align		4
        /*000c*/ 	.word	0xfffffffe
	.align		4
        /*0010*/ 	.word	0x00000000
	.align		4
        /*0014*/ 	.word	0xfffffffd
	.align		4
        /*0018*/ 	.word	0x00000000
	.align		4
        /*001c*/ 	.word	0xfffffffc


//--------------------- .text._Z7bypixelPfS_PiS_  --------------------------
	.section	.text._Z7bypixelPfS_PiS_,"ax",@progbits
	.align	128
        .global         _Z7bypixelPfS_PiS_
        .type           _Z7bypixelPfS_PiS_,@function
        .size           _Z7bypixelPfS_PiS_,(.L_x_28 - _Z7bypixelPfS_PiS_)
        .other          _Z7bypixelPfS_PiS_,@"STO_CUDA_ENTRY STV_DEFAULT"
_Z7bypixelPfS_PiS_:
.text._Z7bypixelPfS_PiS_:
[----:B------:R-:W-:Y:S08]  /*0000*/  LDC R1, c[0x0][0x37c] ;  /* 0x0000df00ff017b82 */ /* 0x000ff00000000800 */
[----:B------:R-:W0:Y:S01]  /*0010*/  LDC.64 R12, c[0x0][0x398] ;  /* 0x0000e600ff0c7b82 */ /* 0x000e220000000a00 */
[----:B------:R-:W0:Y:S07]  /*0020*/  LDCU.64 UR4, c[0x0][0x358] ;  /* 0x00006b00ff0477ac */ /* 0x000e2e0008000a00 */
[----:B------:R-:W1:Y:S01]  /*0030*/  LDC.64 R10, c[0x0][0x388] ;  /* 0x0000e200ff0a7b82 */ /* 0x000e620000000a00 */
[----:B0-----:R-:W2:Y:S04]  /*0040*/  LDG.E R15, desc[UR4][R12.64+0x10] ;  /* 0x000010040c0f7981 */ /* 0x001ea8000c1e1900 */
[----:B------:R-:W3:Y:S04]  /*0050*/  LDG.E R2, desc[UR4][R12.64+0xc] ;  /* 0x00000c040c027981 */ /* 0x000ee8000c1e1900 */
[----:B-1----:R-:W4:Y:S04]  /*0060*/  LDG.E R3, desc[UR4][R10.64+0x8] ;  /* 0x000008040a037981 */ /* 0x002f28000c1e1900 */
[----:B------:R-:W4:Y:S04]  /*0070*/  LDG.E R6, desc[UR4][R10.64+0xc] ;  /* 0x00000c040a067981 */ /* 0x000f28000c1e1900 */
[----:B------:R-:W3:Y:S04]  /*0080*/  LDG.E R0, desc[UR4][R10.64] ;  /* 0x000000040a007981 */ /* 0x000ee8000c1e1900 */
[----:B------:R-:W3:Y:S04]  /*0090*/  LDG.E R7, desc[UR4][R10.64+0x4] ;  /* 0x000004040a077981 */ /* 0x000ee8000c1e1900 */
[----:B------:R-:W3:Y:S04]  /*00a0*/  LDG.E R14, desc[UR4][R12.64+0x4] ;  /* 0x000004040c0e7981 */ /* 0x000ee8000c1e1900 */
[----:B------:R0:W5:Y:S04]  /*00b0*/  LDG.E R8, desc[UR4][R12.64] ;  /* 0x000000040c087981 */ /* 0x000168000c1e1900 */
[----:B------:R0:W5:Y:S01]  /*00c0*/  LDG.E R9, desc[UR4][R12.64+0x8] ;  /* 0x000008040c097981 */ /* 0x000162000c1e1900 */
[----:B------:R-:W1:Y:S01]  /*00d0*/  S2R R4, SR_TID.Y ;  /* 0x0000000000047919 */ /* 0x000e620000002200 */
[----:B------:R-:W0:Y:S01]  /*00e0*/  S2R R5, SR_TID.X ;  /* 0x0000000000057919 */ /* 0x000e220000002100 */
[----:B------:R-:W-:Y:S01]  /*00f0*/  BSSY.RECONVERGENT B0, `(.L_x_0) ;  /* 0x0000013000007945 */ /* 0x000fe20003800200 */
[----:B-1----:R-:W-:Y:S01]  /*0100*/  I2FP.F32.U32 R16, R4 ;  /* 0x0000000400107245 */ /* 0x002fe20000201000 */
[----:B--2---:R-:W1:Y:S04]  /*0110*/  MUFU.RCP R18, R15 ;  /* 0x0000000f00127308 */ /* 0x004e680000001000 */
[----:B----4-:R-:W-:-:S04]  /*0120*/  FFMA R3, R6, R16, R3 ;  /* 0x0000001006037223 */ /* 0x010fc80000000003 */
[----:B---3--:R-:W-:Y:S01]  /*0130*/  FADD R2, -R2, R3 ;  /* 0x0000000302027221 */ /* 0x008fe20000000100 */
[----:B-1----:R-:W-:-:S03]  /*0140*/  FFMA R17, -R15, R18, 1 ;  /* 0x3f8000000f117423 */ /* 0x002fc60000000112 */
[----:B------:R-:W1:Y:S01]  /*0150*/  FCHK P0, R2, R15 ;  /* 0x0000000f02007302 */ /* 0x000e620000000000 */
[----:B------:R-:W-:Y:S01]  /*0160*/  FFMA R17, R18, R17, R18 ;  /* 0x0000001112117223 */ /* 0x000fe20000000012 */
[----:B0-----:R-:W-:-:S03]  /*0170*/  I2FP.F32.U32 R3, R5 ;  /* 0x0000000500037245 */ /* 0x001fc60000201000 */
[----:B------:R-:W-:Y:S02]  /*0180*/  FFMA R16, R2, R17, RZ ;  /* 0x0000001102107223 */ /* 0x000fe400000000ff */
[----:B------:R-:W-:Y:S02]  /*0190*/  FFMA R3, R7, R3, R0 ;  /* 0x0000000307037223 */ /* 0x000fe40000000000 */
[----:B------:R-:W-:Y:S02]  /*01a0*/  FFMA R10, -R15, R16, R2 ;  /* 0x000000100f0a7223 */ /* 0x000fe40000000102 */
[----:B------:R-:W-:Y:S02]  /*01b0*/  FADD R0, -R14, R3 ;  /* 0x000000030e007221 */ /* 0x000fe40000000100 */
[----:B------:R-:W-:Y:S01]  /*01c0*/  FFMA R16, R17, R10, R16 ;  /* 0x0000000a11107223 */ /* 0x000fe20000000010 */
[----:B-1----:R-:W-:Y:S06]  /*01d0*/  @!P0 BRA `(.L_x_1) ;  /* 0x0000000000108947 */ /* 0x002fec0003800000 */
[----:B------:R-:W-:Y:S01]  /*01e0*/  IMAD.MOV.U32 R3, RZ, RZ, R15 ;  /* 0x000000ffff037224 */ /* 0x000fe200078e000f */
[----:B------:R-:W-:-:S07]  /*01f0*/  MOV R10, 0x210 ;  /* 0x00000210000a7802 */ /* 0x000fce0000000f00 */
[----:B-----5:R-:W-:Y:S05]  /*0200*/  CALL.REL.NOINC `($__internal_1_$__cuda_sm3x_div_rn_noftz_f32_slowpath) ;  /* 0x0000000c00e47944 */ /* 0x020fea0003c00000 */
[----:B------:R-:W-:-:S07]  /*0210*/  IMAD.MOV.U32 R16, RZ, RZ, R2 ;  /* 0x000000ffff107224 */ /* 0x000fce00078e0002 */
.L_x_1:
[----:B------:R-:W-:Y:S05]  /*0220*/  BSYNC.RECONVERGENT B0 ;  /* 0x0000000000007941 */ /* 0x000fea0003800200 */
.L_x_0:
[----:B-----5:R-:W0:Y:S01]  /*0230*/  MUFU.RCP R2, R9 ;  /* 0x0000000900027308 */ /* 0x020e220000001000 */
[----:B------:R-:W-:Y:S07]  /*0240*/  BSSY.RECONVERGENT B0, `(.L_x_2) ;  /* 0x000000d000007945 */ /* 0x000fee0003800200 */
[----:B------:R-:W1:Y:S01]  /*0250*/  FCHK P0, R0, R9 ;  /* 0x0000000900007302 */ /* 0x000e620000000000 */
[----:B0-----:R-:W-:-:S04]  /*0260*/  FFMA R3, -R9, R2, 1 ;  /* 0x3f80000009037423 */ /* 0x001fc80000000102 */
[----:B------:R-:W-:-:S04]  /*0270*/  FFMA R3, R2, R3, R2 ;  /* 0x0000000302037223 */ /* 0x000fc80000000002 */
[----:B------:R-:W-:-:S04]  /*0280*/  FFMA R2, R0, R3, RZ ;  /* 0x0000000300027223 */ /* 0x000fc800000000ff */
[----:B------:R-:W-:-:S04]  /*0290*/  FFMA R10, -R9, R2, R0 ;  /* 0x00000002090a7223 */ /* 0x000fc80000000100 */
[----:B------:R-:W-:Y:S01]  /*02a0*/  FFMA R22, R3, R10, R2 ;  /* 0x0000000a03167223 */ /* 0x000fe20000000002 */
[----:B-1----:R-:W-:Y:S06]  /*02b0*/  @!P0 BRA `(.L_x_3) ;  /* 0x0000000000148947 */ /* 0x002fec0003800000 */
[----:B------:R-:W-:Y:S01]  /*02c0*/  IMAD.MOV.U32 R2, RZ, RZ, R0 ;  /* 0x000000ffff027224 */ /* 0x000fe200078e0000 */
[----:B------:R-:W-:Y:S01]  /*02d0*/  MOV R10, 0x300 ;  /* 0x00000300000a7802 */ /* 0x000fe20000000f00 */
[----:B------:R-:W-:-:S07]  /*02e0*/  IMAD.MOV.U32 R3, RZ, RZ, R9 ;  /* 0x000000ffff037224 */ /* 0x000fce00078e0009 */
[----:B------:R-:W-:Y:S05]  /*02f0*/  CALL.REL.NOINC `($__internal_1_$__cuda_sm3x_div_rn_noftz_f32_slowpath) ;  /* 0x0000000c00a87944 */ /* 0x000fea0003c00000 */
[----:B------:R-:W-:-:S07]  /*0300*/  IMAD.MOV.U32 R22, RZ, RZ, R2 ;  /* 0x000000ffff167224 */ /* 0x000fce00078e0002 */
.L_x_3:
[----:B------:R-:W-:Y:S05]  /*0310*/  BSYNC.RECONVERGENT B0 ;  /* 0x0000000000007941 */ /* 0x000fea0003800200 */
.L_x_2:
[----:B------:R-:W0:Y:S01]  /*0320*/  F2F.F64.F32 R16, R16 ;  /* 0x0000001000107310 */ /* 0x000e220000201800 */
[----:B------:R-:W-:Y:S01]  /*0330*/  IMAD.MOV.U32 R18, RZ, RZ, 0x652b82fe ;  /* 0x652b82feff127424 */ /* 0x000fe200078e00ff */
[----:B------:R-:W-:Y:S01]  /*0340*/  UMOV UR6, 0xfefa39ef ;  /* 0xfefa39ef00067882 */ /* 0x000fe20000000000 */
[----:B------:R-:W-:Y:S01]  /*0350*/  IMAD.MOV.U32 R19, RZ, RZ, 0x3ff71547 ;  /* 0x3ff71547ff137424 */ /* 0x000fe200078e00ff */
[----:B------:R-:W-:Y:S01]  /*0360*/  UMOV UR7, 0x3fe62e42 ;  /* 0x3fe62e4200077882 */ /* 0x000fe20000000000 */
[----:B------:R-:W-:Y:S01]  /*0370*/  UMOV UR8, 0x3b39803f ;  /* 0x3b39803f00087882 */ /* 0x000fe20000000000 */
[----:B------:R-:W-:Y:S01]  /*0380*/  UMOV UR9, 0x3c7abc9e ;  /* 0x3c7abc9e00097882 */ /* 0x000fe20000000000 */
[----:B------:R-:W-:Y:S01]  /*0390*/  UMOV UR10, 0x69ce2bdf ;  /* 0x69ce2bdf000a7882 */ /* 0x000fe20000000000 */
[----:B------:R-:W1:Y:S01]  /*03a0*/  F2F.F64.F32 R12, R22 ;  /* 0x00000016000c7310 */ /* 0x000e620000201800 */
[----:B------:R-:W-:Y:S01]  /*03b0*/  UMOV UR11, 0x3e5ade15 ;  /* 0x3e5ade15000b7882 */ /* 0x000fe20000000000 */
[----:B------:R-:W-:Y:S01]  /*03c0*/  UMOV UR12, 0x62401315 ;  /* 0x62401315000c7882 */ /* 0x000fe20000000000 */
[----:B------:R-:W-:Y:S01]  /*03d0*/  UMOV UR13, 0x3ec71dee ;  /* 0x3ec71dee000d7882 */ /* 0x000fe20000000000 */
[----:B------:R-:W-:Y:S01]  /*03e0*/  UMOV UR14, 0x7c89eb71 ;  /* 0x7c89eb71000e7882 */ /* 0x000fe20000000000 */
[----:B------:R-:W-:Y:S01]  /*03f0*/  UMOV UR15, 0x3efa0199 ;  /* 0x3efa0199000f7882 */ /* 0x000fe20000000000 */
[----:B------:R-:W-:Y:S01]  /*0400*/  FMUL R6, R7, R6 ;  /* 0x0000000607067220 */ /* 0x000fe20000400000 */
[C---:B0-----:R-:W-:Y:S01]  /*0410*/  DMUL R2, R16.reuse, -0.5 ;  /* 0xbfe0000010027828 */ /* 0x041fe20000000000 */
[----:B------:R-:W-:Y:S01]  /*0420*/  UMOV UR16, 0x14761f65 ;  /* 0x14761f6500107882 */ /* 0x000fe20000000000 */
[----:B------:R-:W-:Y:S01]  /*0430*/  UMOV UR17, 0x3f2a01a0 ;  /* 0x3f2a01a000117882 */ /* 0x000fe20000000000 */
[----:B------:R-:W-:Y:S01]  /*0440*/  UMOV UR18, 0x1852b7af ;  /* 0x1852b7af00127882 */ /* 0x000fe20000000000 */
[----:B------:R-:W-:Y:S01]  /*0450*/  UMOV UR19, 0x3f56c16c ;  /* 0x3f56c16c00137882 */ /* 0x000fe20000000000 */
[----:B------:R-:W0:Y:S01]  /*0460*/  F2F.F64.F32 R6, R6 ;  /* 0x0000000600067310 */ /* 0x000e220000201800 */
[----:B------:R-:W-:Y:S01]  /*0470*/  UMOV UR20, 0x11122322 ;  /* 0x1112232200147882 */ /* 0x000fe20000000000 */
[----:B------:R-:W-:Y:S01]  /*0480*/  UMOV UR21, 0x3f811111 ;  /* 0x3f81111100157882 */ /* 0x000fe20000000000 */
[----:B------:R-:W-:Y:S01]  /*0490*/  DMUL R2, R16, R2 ;  /* 0x0000000210027228 */ /* 0x000fe20000000000 */
[----:B------:R-:W-:Y:S01]  /*04a0*/  UMOV UR22, 0x555502a1 ;  /* 0x555502a100167882 */ /* 0x000fe20000000000 */
[----:B-1----:R-:W-:Y:S01]  /*04b0*/  DMUL R14, R12, -0.5 ;  /* 0xbfe000000c0e7828 */ /* 0x002fe20000000000 */
[----:B------:R-:W-:Y:S01]  /*04c0*/  UMOV UR23, 0x3fa55555 ;  /* 0x3fa5555500177882 */ /* 0x000fe20000000000 */
[----:B------:R-:W-:Y:S01]  /*04d0*/  UMOV UR24, 0x55555511 ;  /* 0x5555551100187882 */ /* 0x000fe20000000000 */
[----:B------:R-:W-:Y:S01]  /*04e0*/  UMOV UR25, 0x3fc55555 ;  /* 0x3fc5555500197882 */ /* 0x000fe20000000000 */
[----:B------:R-:W-:Y:S01]  /*04f0*/  UMOV UR26, 0xb ;  /* 0x0000000b001a7882 */ /* 0x000fe20000000000 */
[----:B------:R-:W-:Y:S01]  /*0500*/  UMOV UR27, 0x3fe00000 ;  /* 0x3fe00000001b7882 */ /* 0x000fe20000000000 */
[----:B------:R-:W-:Y:S01]  /*0510*/  DFMA R10, R2, R18, 6.75539944105574400000e+15 ;  /* 0x43380000020a742b */ /* 0x000fe20000000012 */
[----:B------:R-:W1:Y:S01]  /*0520*/  F2F.F64.F32 R8, R8 ;  /* 0x0000000800087310 */ /* 0x000e620000201800 */
[----:B------:R-:W-:Y:S01]  /*0530*/  DMUL R12, R12, R14 ;  /* 0x0000000e0c0c7228 */ /* 0x000fe20000000000 */
[----:B------:R-:W-:Y:S01]  /*0540*/  FSETP.GEU.AND P0, PT, |R3|, 4.1917929649353027344, PT ;  /* 0x4086232b0300780b */ /* 0x000fe20003f0e200 */
[----:B------:R-:W-:Y:S04]  /*0550*/  BSSY.RECONVERGENT B0, `(.L_x_4) ;  /* 0x0000038000007945 */ /* 0x000fe80003800200 */
[----:B------:R-:W-:-:S02]  /*0560*/  DADD R20, R10, -6.75539944105574400000e+15 ;  /* 0xc33800000a147429 */ /* 0x000fc40000000000 */
[----:B------:R-:W-:Y:S02]  /*0570*/  DFMA R14, R12, R18, 6.75539944105574400000e+15 ;  /* 0x433800000c0e742b */ /* 0x000fe40000000012 */
[----:B------:R-:W-:-:S04]  /*0580*/  FSETP.GEU.AND P2, PT, |R13|, 4.1917929649353027344, PT ;  /* 0x4086232b0d00780b */ /* 0x000fc80003f4e200 */
[----:B------:R-:W-:Y:S02]  /*0590*/  DFMA R16, R20, -UR6, R2 ;  /* 0x8000000614107c2b */ /* 0x000fe40008000002 */
[----:B------:R-:W-:-:S06]  /*05a0*/  DADD R18, R14, -6.75539944105574400000e+15 ;  /* 0xc33800000e127429 */ /* 0x000fcc0000000000 */
[----:B------:R-:W-:Y:S01]  /*05b0*/  DFMA R20, R20, -UR8, R16 ;  /* 0x8000000814147c2b */ /* 0x000fe20008000010 */
[----:B------:R-:W-:Y:S01]  /*05c0*/  IMAD.MOV.U32 R16, RZ, RZ, -0x35dec16 ;  /* 0xfca213eaff107424 */ /* 0x000fe200078e00ff */
[----:B------:R-:W-:Y:S01]  /*05d0*/  DFMA R24, R18, -UR6, R12 ;  /* 0x8000000612187c2b */ /* 0x000fe2000800000c */
[----:B------:R-:W-:-:S06]  /*05e0*/  IMAD.MOV.U32 R17, RZ, RZ, 0x3e928af3 ;  /* 0x3e928af3ff117424 */ /* 0x000fcc00078e00ff */
[----:B------:R-:W-:Y:S02]  /*05f0*/  DFMA R22, R20, UR10, R16 ;  /* 0x0000000a14167c2b */ /* 0x000fe40008000010 */
[----:B------:R-:W-:-:S06]  /*0600*/  DFMA R18, R18, -UR8, R24 ;  /* 0x8000000812127c2b */ /* 0x000fcc0008000018 */
[----:B------:R-:W-:Y:S02]  /*0610*/  DFMA R22, R20, R22, UR12 ;  /* 0x0000000c14167e2b */ /* 0x000fe40008000016 */
[----:B------:R-:W-:-:S06]  /*0620*/  DFMA R16, R18, UR10, R16 ;  /* 0x0000000a12107c2b */ /* 0x000fcc0008000010 */
[----:B------:R-:W-:Y:S02]  /*0630*/  DFMA R22, R20, R22, UR14 ;  /* 0x0000000e14167e2b */ /* 0x000fe40008000016 */
[----:B------:R-:W-:-:S06]  /*0640*/  DFMA R16, R18, R16, UR12 ;  /* 0x0000000c12107e2b */ /* 0x000fcc0008000010 */
[----:B------:R-:W-:Y:S02]  /*0650*/  DFMA R22, R20, R22, UR16 ;  /* 0x0000001014167e2b */ /* 0x000fe40008000016 */
[----:B------:R-:W-:-:S06]  /*0660*/  DFMA R24, R18, R16, UR14 ;  /* 0x0000000e12187e2b */ /* 0x000fcc0008000010 */
[----:B------:R-:W-:Y:S02]  /*0670*/  DFMA R16, R20, R22, UR18 ;  /* 0x0000001214107e2b */ /* 0x000fe40008000016 */
[----:B------:R-:W-:Y:S01]  /*0680*/  DFMA R24, R18, R24, UR16 ;  /* 0x0000001012187e2b */ /* 0x000fe20008000018 */
[----:B0-----:R-:W0:Y:S01]  /*0690*/  MUFU.RCP64H R23, R7 ;  /* 0x0000000700177308 */ /* 0x001e220000001800 */
[----:B------:R-:W-:-:S04]  /*06a0*/  IMAD.MOV.U32 R22, RZ, RZ, 0x1 ;  /* 0x00000001ff167424 */ /* 0x000fc800078e00ff */
[----:B------:R-:W-:Y:S02]  /*06b0*/  DFMA R16, R20, R16, UR20 ;  /* 0x0000001414107e2b */ /* 0x000fe40008000010 */
[----:B------:R-:W-:-:S06]  /*06c0*/  DFMA R24, R18, R24, UR18 ;  /* 0x0000001212187e2b */ /* 0x000fcc0008000018 */
[----:B------:R-:W-:Y:S02]  /*06d0*/  DFMA R16, R20, R16, UR22 ;  /* 0x0000001614107e2b */ /* 0x000fe40008000010 */
[----:B------:R-:W-:Y:S02]  /*06e0*/  DFMA R26, R18, R24, UR20 ;  /* 0x00000014121a7e2b */ /* 0x000fe40008000018 */
[----:B0-----:R-:W-:-:S04]  /*06f0*/  DFMA R24, -R6, R22, 1 ;  /* 0x3ff000000618742b */ /* 0x001fc80000000116 */
[----:B------:R-:W-:Y:S02]  /*0700*/  DFMA R16, R20, R16, UR24 ;  /* 0x0000001814107e2b */ /* 0x000fe40008000010 */
[----:B------:R-:W-:Y:S02]  /*0710*/  DFMA R26, R18, R26, UR22 ;  /* 0x00000016121a7e2b */ /* 0x000fe4000800001a */
[----:B------:R-:W-:-:S04]  /*0720*/  DFMA R24, R24, R24, R24 ;  /* 0x000000181818722b */ /* 0x000fc80000000018 */
[----:B------:R-:W-:Y:S02]  /*0730*/  DFMA R16, R20, R16, UR26 ;  /* 0x0000001a14107e2b */ /* 0x000fe40008000010 */
[----:B------:R-:W-:Y:S02]  /*0740*/  DFMA R26, R18, R26, UR24 ;  /* 0x00000018121a7e2b */ /* 0x000fe4000800001a */
[----:B------:R-:W-:-:S04]  /*0750*/  DFMA R24, R22, R24, R22 ;  /* 0x000000181618722b */ /* 0x000fc80000000016 */
[----:B------:R-:W-:Y:S02]  /*0760*/  DFMA R16, R20, R16, 1 ;  /* 0x3ff000001410742b */ /* 0x000fe40000000010 */
[----:B------:R-:W-:-:S06]  /*0770*/  DFMA R26, R18, R26, UR26 ;  /* 0x0000001a121a7e2b */ /* 0x000fcc000800001a */
[----:B------:R-:W-:Y:S02]  /*0780*/  DFMA R16, R20, R16, 1 ;  /* 0x3ff000001410742b */ /* 0x000fe40000000010 */
[----:B------:R-:W-:Y:S02]  /*0790*/  DFMA R20, -R6, R24, 1 ;  /* 0x3ff000000614742b */ /* 0x000fe40000000118 */
[----:B------:R-:W-:-:S06]  /*07a0*/  DFMA R26, R18, R26, 1 ;  /* 0x3ff00000121a742b */ /* 0x000fcc000000001a */
[----:B------:R-:W-:Y:S01]  /*07b0*/  DFMA R24, R24, R20, R24 ;  /* 0x000000141818722b */ /* 0x000fe20000000018 */
[----:B------:R-:W-:Y:S01]  /*07c0*/  IMAD R23, R10, 0x100000, R17 ;  /* 0x001000000a177824 */ /* 0x000fe200078e0211 */
[----:B------:R-:W-:Y:S01]  /*07d0*/  DFMA R18, R18, R26, 1 ;  /* 0x3ff000001212742b */ /* 0x000fe2000000001a */
[----:B------:R-:W-:Y:S01]  /*07e0*/  IMAD.MOV.U32 R22, RZ, RZ, R16 ;  /* 0x000000ffff167224 */ /* 0x000fe200078e0010 */
[----:B-1----:R-:W-:Y:S01]  /*07f0*/  DMUL R20, R8, 0.25 ;  /* 0x3fd0000008147828 */ /* 0x002fe20000000000 */
[----:B------:R-:W-:Y:S10]  /*0800*/  @!P0 BRA `(.L_x_5) ;  /* 0x0000000000308947 */ /* 0x000ff40003800000 */
[----:B------:R-:W-:Y:S01]  /*0810*/  FSETP.GEU.AND P1, PT, |R3|, 4.2275390625, PT ;  /* 0x408748000300780b */ /* 0x000fe20003f2e200 */
[C---:B------:R-:W-:Y:S02]  /*0820*/  DADD R8, R2.reuse, +INF ;  /* 0x7ff0000002087429 */ /* 0x040fe40000000000 */
[----:B------:R-:W-:-:S08]  /*0830*/  DSETP.GEU.AND P0, PT, R2, RZ, PT ;  /* 0x000000ff0200722a */ /* 0x000fd00003f0e000 */
[----:B------:R-:W-:Y:S02]  /*0840*/  FSEL R22, R8, RZ, P0 ;  /* 0x000000ff08167208 */ /* 0x000fe40000000000 */
[----:B------:R-:W-:Y:S02]  /*0850*/  @!P1 LEA.HI R0, R10, R10, RZ, 0x1 ;  /* 0x0000000a0a009211 */ /* 0x000fe400078f08ff */
[----:B------:R-:W-:Y:S02]  /*0860*/  FSEL R23, R9, RZ, P0 ;  /* 0x000000ff09177208 */ /* 0x000fe40000000000 */
[----:B------:R-:W-:-:S05]  /*0870*/  @!P1 SHF.R.S32.HI R3, RZ, 0x1, R0 ;  /* 0x00000001ff039819 */ /* 0x000fca0000011400 */
[----:B------:R-:W-:Y:S02]  /*0880*/  @!P1 IMAD.IADD R2, R10, 0x1, -R3 ;  /* 0x000000010a029824 */ /* 0x000fe400078e0a03 */
[----:B------:R-:W-:-:S03]  /*0890*/  @!P1 IMAD R17, R3, 0x100000, R17 ;  /* 0x0010000003119824 */ /* 0x000fc600078e0211 */
[----:B------:R-:W-:Y:S01]  /*08a0*/  @!P1 LEA R3, R2, 0x3ff00000, 0x14 ;  /* 0x3ff0000002039811 */ /* 0x000fe200078ea0ff */
[----:B------:R-:W-:-:S06]  /*08b0*/  @!P1 IMAD.MOV.U32 R2, RZ, RZ, RZ ;  /* 0x000000ffff029224 */ /* 0x000fcc00078e00ff */
[----:B------:R-:W-:-:S11]  /*08c0*/  @!P1 DMUL R22, R16, R2 ;  /* 0x0000000210169228 */ /* 0x000fd60000000000 */
.L_x_5:
[----:B------:R-:W-:Y:S05]  /*08d0*/  BSYNC.RECONVERGENT B0 ;  /* 0x0000000000007941 */ /* 0x000fea0003800200 */
.L_x_4:
[----:B------:R-:W-:Y:S01]  /*08e0*/  BSSY.RECONVERGENT B0, `(.L_x_6) ;  /* 0x0000011000007945 */ /* 0x000fe20003800200 */
[----:B------:R-:W-:Y:S01]  /*08f0*/  DMUL R20, R20, R22 ;  /* 0x0000001614147228 */ /* 0x000fe20000000000 */
[----:B------:R-:W-:Y:S02]  /*0900*/  IMAD R3, R14, 0x100000, R19 ;  /* 0x001000000e037824 */ /* 0x000fe400078e0213 */
[----:B------:R-:W-:Y:S01]  /*0910*/  IMAD.MOV.U32 R2, RZ, RZ, R18 ;  /* 0x000000ffff027224 */ /* 0x000fe200078e0012 */
[----:B------:R-:W-:Y:S07]  /*0920*/  @!P2 BRA `(.L_x_7) ;  /* 0x000000000030a947 */ /* 0x000fee0003800000 */
        /* <DEDUP_REMOVED lines=12> */
.L_x_7:
[----:B------:R-:W-:Y:S05]  /*09f0*/  BSYNC.RECONVERGENT B0 ;  /* 0x0000000000007941 */ /* 0x000fea0003800200 */
.L_x_6:
[----:B------:R-:W-:Y:S01]  /*0a00*/  DMUL R20, R20, R2 ;  /* 0x0000000214147228 */ /* 0x000fe20000000000 */
[----:B------:R-:W-:Y:S07]  /*0a10*/  BSSY.RECONVERGENT B0, `(.L_x_8) ;  /* 0x000000c000007945 */ /* 0x000fee0003800200 */
[----:B------:R-:W-:Y:S02]  /*0a20*/  DMUL R2, R20, R24 ;  /* 0x0000001814027228 */ /* 0x000fe40000000000 */
[----:B------:R-:W-:-:S06]  /*0a30*/  FSETP.GEU.AND P1, PT, |R21|, 6.5827683646048100446e-37, PT ;  /* 0x036000001500780b */ /* 0x000fcc0003f2e200 */
[----:B------:R-:W-:-:S08]  /*0a40*/  DFMA R8, -R6, R2, R20 ;  /* 0x000000020608722b */ /* 0x000fd00000000114 */
[----:B------:R-:W-:-:S10]  /*0a50*/  DFMA R2, R24, R8, R2 ;  /* 0x000000081802722b */ /* 0x000fd40000000002 */
[----:B------:R-:W-:-:S05]  /*0a60*/  FFMA R0, RZ, R7, R3 ;  /* 0x00000007ff007223 */ /* 0x000fca0000000003 */
[----:B------:R-:W-:-:S13]  /*0a70*/  FSETP.GT.AND P0, PT, |R0|, 1.469367938527859385e-39, PT ;  /* 0x001000000000780b */ /* 0x000fda0003f04200 */
[----:B------:R-:W-:Y:S05]  /*0a80*/  @P0 BRA P1, `(.L_x_9) ;  /* 0x0000000000100947 */ /* 0x000fea0000800000 */
[----:B------:R-:W-:-:S07]  /*0a90*/  MOV R0, 0xab0 ;  /* 0x00000ab000007802 */ /* 0x000fce0000000f00 */
[----:B------:R-:W-:Y:S05]  /*0aa0*/  CALL.REL.NOINC `($__internal_0_$__cuda_sm20_div_rn_f64_full) ;  /* 0x0000000000447944 */ /* 0x000fea0003c00000 */
[----:B------:R-:W-:Y:S02]  /*0ab0*/  IMAD.MOV.U32 R2, RZ, RZ, R12 ;  /* 0x000000ffff027224 */ /* 0x000fe400078e000c */
[----:B------:R-:W-:-:S07]  /*0ac0*/  IMAD.MOV.U32 R3, RZ, RZ, R13 ;  /* 0x000000ffff037224 */ /* 0x000fce00078e000d */
.L_x_9:
[----:B------:R-:W-:Y:S05]  /*0ad0*/  BSYNC.RECONVERGENT B0 ;  /* 0x0000000000007941 */ /* 0x000fea0003800200 */
.L_x_8:
[----:B------:R-:W0:Y:S08]  /*0ae0*/  LDC.64 R6, c[0x0][0x390] ;  /* 0x0000e400ff067b82 */ /* 0x000e300000000a00 */
[----:B------:R-:W1:Y:S01]  /*0af0*/  LDC.64 R8, c[0x0][0x380] ;  /* 0x0000e000ff087b82 */ /* 0x000e620000000a00 */
[----:B0-----:R-:W2:Y:S04]  /*0b00*/  LDG.E R0, desc[UR4][R6.64] ;  /* 0x0000000406007981 */ /* 0x001ea8000c1e1900 */
[----:B------:R-:W3:Y:S04]  /*0b10*/  LDG.E R11, desc[UR4][R6.64+0x4] ;  /* 0x00000404060b7981 */ /* 0x000ee8000c1e1900 */
[----:B------:R-:W4:Y:S01]  /*0b20*/  LDG.E R10, desc[UR4][R6.64+0x8] ;  /* 0x00000804060a7981 */ /* 0x000f22000c1e1900 */
[----:B--2---:R-:W-:-:S02]  /*0b30*/  IMAD.IADD R0, R0, 0x1, R5 ;  /* 0x0000000100007824 */ /* 0x004fc400078e0205 */
[----:B---3--:R-:W-:-:S04]  /*0b40*/  IMAD.IADD R11, R11, 0x1, R4 ;  /* 0x000000010b0b7824 */ /* 0x008fc800078e0204 */
[----:B----4-:R-:W-:-:S04]  /*0b50*/  IMAD R5, R11, R10, R0 ;  /* 0x0000000a0b057224 */ /* 0x010fc800078e0200 */
[----:B-1----:R-:W-:-:S05]  /*0b60*/  IMAD.WIDE R4, R5, 0x4, R8 ;  /* 0x0000000405047825 */ /* 0x002fca00078e0208 */
[----:B------:R-:W2:Y:S01]  /*0b70*/  LDG.E R9, desc[UR4][R4.64] ;  /* 0x0000000404097981 */ /* 0x000ea2000c1e1900 */
[----:B------:R-:W2:Y:S02]  /*0b80*/  F2F.F32.F64 R2, R2 ;  /* 0x0000000200027310 */ /* 0x000ea40000301000 */
[----:B--2---:R-:W-:-:S05]  /*0b90*/  FADD R9, R2, R9 ;  /* 0x0000000902097221 */ /* 0x004fca0000000000 */
[----:B------:R-:W-:Y:S01]  /*0ba0*/  STG.E desc[UR4][R4.64], R9 ;  /* 0x0000000904007986 */ /* 0x000fe2000c101904 */
[----:B------:R-:W-:Y:S05]  /*0bb0*/  EXIT ;  /* 0x000000000000794d */ /* 0x000fea0003800000 */
        .weak           $__internal_0_$__cuda_sm20_div_rn_f64_full
        .type           $__internal_0_$__cuda_sm20_div_rn_f64_full,@function
        .size           $__internal_0_$__cuda_sm20_div_rn_f64_full,($__internal_1_$__cuda_sm3x_div_rn_noftz_f32_slowpath - $__internal_0_$__cuda_sm20_div_rn_f64_full)
$__internal_0_$__cuda_sm20_div_rn_f64_full:
[C---:B------:R-:W-:Y:S01]  /*0bc0*/  FSETP.GEU.AND P0, PT, |R7|.reuse, 1.469367938527859385e-39, PT ;  /* 0x001000000700780b */ /* 0x040fe20003f0e200 */
[----:B------:R-:W-:Y:S01]  /*0bd0*/  IMAD.MOV.U32 R9, RZ, RZ, R21 ;  /* 0x000000ffff097224 */ /* 0x000fe200078e0015 */
[----:B------:R-:W-:Y:S01]  /*0be0*/  LOP3.LUT R2, R7, 0x800fffff, RZ, 0xc0, !PT ;  /* 0x800fffff07027812 */ /* 0x000fe200078ec0ff */
[----:B------:R-:W-:Y:S01]  /*0bf0*/  IMAD.MOV.U32 R10, RZ, RZ, 0x1 ;  /* 0x00000001ff0a7424 */ /* 0x000fe200078e00ff */
[----:B------:R-:W-:Y:S01]  /*0c00*/  BSSY.RECONVERGENT B1, `(.L_x_10) ;  /* 0x0000056000017945 */ /* 0x000fe20003800200 */
[----:B------:R-:W-:Y:S01]  /*0c10*/  IMAD.MOV.U32 R8, RZ, RZ, R20 ;  /* 0x000000ffff087224 */ /* 0x000fe200078e0014 */
[----:B------:R-:W-:Y:S01]  /*0c20*/  LOP3.LUT R3, R2, 0x3ff00000, RZ, 0xfc, !PT ;  /* 0x3ff0000002037812 */ /* 0x000fe200078efcff */
[----:B------:R-:W-:Y:S01]  /*0c30*/  IMAD.MOV.U32 R2, RZ, RZ, R6 ;  /* 0x000000ffff027224 */ /* 0x000fe200078e0006 */
[C---:B------:R-:W-:Y:S02]  /*0c40*/  FSETP.GEU.AND P2, PT, |R9|.reuse, 1.469367938527859385e-39, PT ;  /* 0x001000000900780b */ /* 0x040fe40003f4e200 */
[----:B------:R-:W-:-:S03]  /*0c50*/  LOP3.LUT R12, R9, 0x7ff00000, RZ, 0xc0, !PT ;  /* 0x7ff00000090c7812 */ /* 0x000fc600078ec0ff */
[----:B------:R-:W-:-:S06]  /*0c60*/  @!P0 DMUL R2, R6, 8.98846567431157953865e+307 ;  /* 0x7fe0000006028828 */ /* 0x000fcc0000000000 */
[----:B------:R-:W0:Y:S02]  /*0c70*/  MUFU.RCP64H R11, R3 ;  /* 0x00000003000b7308 */ /* 0x000e240000001800 */
[----:B------:R-:W-:Y:S01]  /*0c80*/  @!P2 LOP3.LUT R13, R7, 0x7ff00000, RZ, 0xc0, !PT ;  /* 0x7ff00000070da812 */ /* 0x000fe200078ec0ff */
[----:B------:R-:W-:-:S03]  /*0c90*/  @!P2 IMAD.MOV.U32 R18, RZ, RZ, RZ ;  /* 0x000000ffff12a224 */ /* 0x000fc600078e00ff */
[----:B------:R-:W-:Y:S01]  /*0ca0*/  @!P2 ISETP.GE.U32.AND P3, PT, R12, R13, PT ;  /* 0x0000000d0c00a20c */ /* 0x000fe20003f66070 */
[----:B------:R-:W-:-:S05]  /*0cb0*/  IMAD.MOV.U32 R13, RZ, RZ, 0x1ca00000 ;  /* 0x1ca00000ff0d7424 */ /* 0x000fca00078e00ff */
[----:B------:R-:W-:-:S04]  /*0cc0*/  @!P2 SEL R19, R13, 0x63400000, !P3 ;  /* 0x634000000d13a807 */ /* 0x000fc80005800000 */
[----:B------:R-:W-:Y:S01]  /*0cd0*/  @!P2 LOP3.LUT R19, R19, 0x80000000, R9, 0xf8, !PT ;  /* 0x800000001313a812 */ /* 0x000fe200078ef809 */
[----:B0-----:R-:W-:-:S03]  /*0ce0*/  DFMA R14, R10, -R2, 1 ;  /* 0x3ff000000a0e742b */ /* 0x001fc60000000802 */
[----:B------:R-:W-:-:S05]  /*0cf0*/  @!P2 LOP3.LUT R19, R19, 0x100000, RZ, 0xfc, !PT ;  /* 0x001000001313a812 */ /* 0x000fca00078efcff */
[----:B------:R-:W-:Y:S01]  /*0d00*/  DFMA R16, R14, R14, R14 ;  /* 0x0000000e0e10722b */ /* 0x000fe2000000000e */
[----:B------:R-:W-:-:S04]  /*0d10*/  LOP3.LUT R15, R7, 0x7ff00000, RZ, 0xc0, !PT ;  /* 0x7ff00000070f7812 */ /* 0x000fc800078ec0ff */
[----:B------:R-:W-:-:S03]  /*0d20*/  ISETP.GE.U32.AND P1, PT, R12, R15, PT ;  /* 0x0000000f0c00720c */ /* 0x000fc60003f26070 */
[----:B------:R-:W-:Y:S01]  /*0d30*/  DFMA R16, R10, R16, R10 ;  /* 0x000000100a10722b */ /* 0x000fe2000000000a */
[----:B------:R-:W-:Y:S01]  /*0d40*/  SEL R11, R13, 0x63400000, !P1 ;  /* 0x634000000d0b7807 */ /* 0x000fe20004800000 */
[----:B------:R-:W-:-:S03]  /*0d50*/  IMAD.MOV.U32 R10, RZ, RZ, R8 ;  /* 0x000000ffff0a7224 */ /* 0x000fc600078e0008 */
[----:B------:R-:W-:-:S03]  /*0d60*/  LOP3.LUT R11, R11, 0x800fffff, R9, 0xf8, !PT ;  /* 0x800fffff0b0b7812 */ /* 0x000fc600078ef809 */
[----:B------:R-:W-:-:S03]  /*0d70*/  DFMA R20, R16, -R2, 1 ;  /* 0x3ff000001014742b */ /* 0x000fc60000000802 */
[----:B------:R-:W-:-:S05]  /*0d80*/  @!P2 DFMA R10, R10, 2, -R18 ;  /* 0x400000000a0aa82b */ /* 0x000fca0000000812 */
[----:B------:R-:W-:Y:S01]  /*0d90*/  DFMA R16, R16, R20, R16 ;  /* 0x000000141010722b */ /* 0x000fe20000000010 */
[----:B------:R-:W-:Y:S02]  /*0da0*/  IMAD.MOV.U32 R21, RZ, RZ, R12 ;  /* 0x000000ffff157224 */ /* 0x000fe400078e000c */
[----:B------:R-:W-:Y:S01]  /*0db0*/  IMAD.MOV.U32 R20, RZ, RZ, R15 ;  /* 0x000000ffff147224 */ /* 0x000fe200078e000f */
[----:B------:R-:W-:Y:S02]  /*0dc0*/  @!P0 LOP3.LUT R20, R3, 0x7ff00000, RZ, 0xc0, !PT ;  /* 0x7ff0000003148812 */ /* 0x000fe400078ec0ff */
[----:B------:R-:W-:Y:S02]  /*0dd0*/  @!P2 LOP3.LUT R21, R11, 0x7ff00000, RZ, 0xc0, !PT ;  /* 0x7ff000000b15a812 */ /* 0x000fe400078ec0ff */
[----:B------:R-:W-:Y:S01]  /*0de0*/  DMUL R18, R16, R10 ;  /* 0x0000000a10127228 */ /* 0x000fe20000000000 */
[----:B------:R-:W-:Y:S02]  /*0df0*/  VIADD R23, R20, 0xffffffff ;  /* 0xffffffff14177836 */ /* 0x000fe40000000000 */
[----:B------:R-:W-:-:S05]  /*0e00*/  VIADD R22, R21, 0xffffffff ;  /* 0xffffffff15167836 */ /* 0x000fca0000000000 */
[----:B------:R-:W-:Y:S01]  /*0e10*/  DFMA R14, R18, -R2, R10 ;  /* 0x80000002120e722b */ /* 0x000fe2000000000a */
[----:B------:R-:W-:-:S04]  /*0e20*/  ISETP.GT.U32.AND P0, PT, R22, 0x7feffffe, PT ;  /* 0x7feffffe1600780c */ /* 0x000fc80003f04070 */
[----:B------:R-:W-:-:S03]  /*0e30*/  ISETP.GT.U32.OR P0, PT, R23, 0x7feffffe, P0 ;  /* 0x7feffffe1700780c */ /* 0x000fc60000704470 */
[----:B------:R-:W-:-:S10]  /*0e40*/  DFMA R14, R16, R14, R18 ;  /* 0x0000000e100e722b */ /* 0x000fd40000000012 */
[----:B------:R-:W-:Y:S05]  /*0e50*/  @P0 BRA `(.L_x_11) ;  /* 0x00000000006c0947 */ /* 0x000fea0003800000 */
[----:B------:R-:W-:-:S04]  /*0e60*/  LOP3.LUT R9, R7, 0x7ff00000, RZ, 0xc0, !PT ;  /* 0x7ff0000007097812 */ /* 0x000fc800078ec0ff */
[CC--:B------:R-:W-:Y:S02]  /*0e70*/  VIADDMNMX R8, R12.reuse, -R9.reuse, 0xb9600000, !PT ;  /* 0xb96000000c087446 */ /* 0x0c0fe40007800909 */
[----:B------:R-:W-:Y:S02]  /*0e80*/  ISETP.GE.U32.AND P0, PT, R12, R9, PT ;  /* 0x000000090c00720c */ /* 0x000fe40003f06070 */
[----:B------:R-:W-:Y:S02]  /*0e90*/  VIMNMX R8, PT, PT, R8, 0x46a00000, PT ;  /* 0x46a0000008087848 */ /* 0x000fe40003fe0100 */
[----:B------:R-:W-:-:S05]  /*0ea0*/  SEL R13, R13, 0x63400000, !P0 ;  /* 0x634000000d0d7807 */ /* 0x000fca0004000000 */
[----:B------:R-:W-:Y:S02]  /*0eb0*/  IMAD.IADD R16, R8, 0x1, -R13 ;  /* 0x0000000108107824 */ /* 0x000fe400078e0a0d */
[----:B------:R-:W-:Y:S02]  /*0ec0*/  IMAD.MOV.U32 R8, RZ, RZ, RZ ;  /* 0x000000ffff087224 */ /* 0x000fe400078e00ff */
[----:B------:R-:W-:-:S06]  /*0ed0*/  VIADD R9, R16, 0x7fe00000 ;  /* 0x7fe0000010097836 */ /* 0x000fcc0000000000 */
[----:B------:R-:W-:-:S10]  /*0ee0*/  DMUL R12, R14, R8 ;  /* 0x000000080e0c7228 */ /* 0x000fd40000000000 */
[----:B------:R-:W-:-:S13]  /*0ef0*/  FSETP.GTU.AND P0, PT, |R13|, 1.469367938527859385e-39, PT ;  /* 0x001000000d00780b */ /* 0x000fda0003f0c200 */
[----:B------:R-:W-:Y:S05]  /*0f00*/  @P0 BRA `(.L_x_12) ;  /* 0x0000000000940947 */ /* 0x000fea0003800000 */
[----:B------:R-:W-:Y:S01]  /*0f10*/  DFMA R2, R14, -R2, R10 ;  /* 0x800000020e02722b */ /* 0x000fe2000000000a */
[----:B------:R-:W-:-:S09]  /*0f20*/  IMAD.MOV.U32 R8, RZ, RZ, RZ ;  /* 0x000000ffff087224 */ /* 0x000fd200078e00ff */
[C---:B------:R-:W-:Y:S02]  /*0f30*/  FSETP.NEU.AND P0, PT, R3.reuse, RZ, PT ;  /* 0x000000ff0300720b */ /* 0x040fe40003f0d000 */
[----:B------:R-:W-:-:S04]  /*0f40*/  LOP3.LUT R7, R3, 0x80000000, R7, 0x48, !PT ;  /* 0x8000000003077812 */ /* 0x000fc800078e4807 */
[----:B------:R-:W-:-:S07]  /*0f50*/  LOP3.LUT R9, R7, R9, RZ, 0xfc, !PT ;  /* 0x0000000907097212 */ /* 0x000fce00078efcff */
[----:B------:R-:W-:Y:S05]  /*0f60*/  @!P0 BRA `(.L_x_12) ;  /* 0x00000000007c8947 */ /* 0x000fea0003800000 */
[----:B------:R-:W-:Y:S01]  /*0f70*/  IMAD.MOV R3, RZ, RZ, -R16 ;  /* 0x000000ffff037224 */ /* 0x000fe200078e0a10 */
[----:B------:R-:W-:Y:S01]  /*0f80*/  DMUL.RP R8, R14, R8 ;  /* 0x000000080e087228 */ /* 0x000fe20000008000 */
[----:B------:R-:W-:-:S06]  /*0f90*/  IMAD.MOV.U32 R2, RZ, RZ, RZ ;  /* 0x000000ffff027224 */ /* 0x000fcc00078e00ff */
[----:B------:R-:W-:-:S03]  /*0fa0*/  DFMA R2, R12, -R2, R14 ;  /* 0x800000020c02722b */ /* 0x000fc6000000000e */
[----:B------:R-:W-:-:S03]  /*0fb0*/  LOP3.LUT R7, R9, R7, RZ, 0x3c, !PT ;  /* 0x0000000709077212 */ /* 0x000fc600078e3cff */
[----:B------:R-:W-:-:S04]  /*0fc0*/  IADD3 R2, PT, PT, -R16, -0x43300000, RZ ;  /* 0xbcd0000010027810 */ /* 0x000fc80007ffe1ff */
[----:B------:R-:W-:-:S04]  /*0fd0*/  FSETP.NEU.AND P0, PT, |R3|, R2, PT ;  /* 0x000000020300720b */ /* 0x000fc80003f0d200 */
[----:B------:R-:W-:Y:S02]  /*0fe0*/  FSEL R12, R8, R12, !P0 ;  /* 0x0000000c080c7208 */ /* 0x000fe40004000000 */
[----:B------:R-:W-:Y:S01]  /*0ff0*/  FSEL R13, R7, R13, !P0 ;  /* 0x0000000d070d7208 */ /* 0x000fe20004000000 */
[----:B------:R-:W-:Y:S06]  /*1000*/  BRA `(.L_x_12) ;  /* 0x0000000000547947 */ /* 0x000fec0003800000 */
.L_x_11:
[----:B------:R-:W-:-:S14]  /*1010*/  DSETP.NAN.AND P0, PT, R8, R8, PT ;  /* 0x000000080800722a */ /* 0x000fdc0003f08000 */
[----:B------:R-:W-:Y:S05]  /*1020*/  @P0 BRA `(.L_x_13) ;  /* 0x0000000000440947 */ /* 0x000fea0003800000 */
[----:B------:R-:W-:-:S14]  /*1030*/  DSETP.NAN.AND P0, PT, R6, R6, PT ;  /* 0x000000060600722a */ /* 0x000fdc0003f08000 */
[----:B------:R-:W-:Y:S05]  /*1040*/  @P0 BRA `(.L_x_14) ;  /* 0x0000000000300947 */ /* 0x000fea0003800000 */
[----:B------:R-:W-:Y:S01]  /*1050*/  ISETP.NE.AND P0, PT, R21, R20, PT ;  /* 0x000000141500720c */ /* 0x000fe20003f05270 */
[----:B------:R-:W-:Y:S02]  /*1060*/  IMAD.MOV.U32 R12, RZ, RZ, 0x0 ;  /* 0x00000000ff0c7424 */ /* 0x000fe400078e00ff */
[----:B------:R-:W-:-:S10]  /*1070*/  IMAD.MOV.U32 R13, RZ, RZ, -0x80000 ;  /* 0xfff80000ff0d7424 */ /* 0x000fd400078e00ff */
[----:B------:R-:W-:Y:S05]  /*1080*/  @!P0 BRA `(.L_x_12) ;  /* 0x0000000000348947 */ /* 0x000fea0003800000 */
[----:B------:R-:W-:Y:S02]  /*1090*/  ISETP.NE.AND P0, PT, R21, 0x7ff00000, PT ;  /* 0x7ff000001500780c */ /* 0x000fe40003f05270 */
[----:B------:R-:W-:Y:S02]  /*10a0*/  LOP3.LUT R13, R9, 0x80000000, R7, 0x48, !PT ;  /* 0x80000000090d7812 */ /* 0x000fe400078e4807 */
[----:B------:R-:W-:-:S13]  /*10b0*/  ISETP.EQ.OR P0, PT, R20, RZ, !P0 ;  /* 0x000000ff1400720c */ /* 0x000fda0004702670 */
[----:B------:R-:W-:Y:S01]  /*10c0*/  @P0 LOP3.LUT R2, R13, 0x7ff00000, RZ, 0xfc, !PT ;  /* 0x7ff000000d020812 */ /* 0x000fe200078efcff */
[----:B------:R-:W-:Y:S02]  /*10d0*/  @!P0 IMAD.MOV.U32 R12, RZ, RZ, RZ ;  /* 0x000000ffff0c8224 */ /* 0x000fe400078e00ff */
[----:B------:R-:W-:Y:S02]  /*10e0*/  @P0 IMAD.MOV.U32 R12, RZ, RZ, RZ ;  /* 0x000000ffff0c0224 */ /* 0x000fe400078e00ff */
[----:B------:R-:W-:Y:S01]  /*10f0*/  @P0 IMAD.MOV.U32 R13, RZ, RZ, R2 ;  /* 0x000000ffff0d0224 */ /* 0x000fe200078e0002 */
[----:B------:R-:W-:Y:S06]  /*1100*/  BRA `(.L_x_12) ;  /* 0x0000000000147947 */ /* 0x000fec0003800000 */
.L_x_14:
[----:B------:R-:W-:Y:S01]  /*1110*/  LOP3.LUT R13, R7, 0x80000, RZ, 0xfc, !PT ;  /* 0x00080000070d7812 */ /* 0x000fe200078efcff */
[----:B------:R-:W-:Y:S01]  /*1120*/  IMAD.MOV.U32 R12, RZ, RZ, R6 ;  /* 0x000000ffff0c7224 */ /* 0x000fe200078e0006 */
[----:B------:R-:W-:Y:S06]  /*1130*/  BRA `(.L_x_12) ;  /* 0x0000000000087947 */ /* 0x000fec0003800000 */
.L_x_13:
[----:B------:R-:W-:Y:S01]  /*1140*/  LOP3.LUT R13, R9, 0x80000, RZ, 0xfc, !PT ;  /* 0x00080000090d7812 */ /* 0x000fe200078efcff */
[----:B------:R-:W-:-:S07]  /*1150*/  IMAD.MOV.U32 R12, RZ, RZ, R8 ;  /* 0x000000ffff0c7224 */ /* 0x000fce00078e0008 */
.L_x_12:
[----:B------:R-:W-:Y:S05]  /*1160*/  BSYNC.RECONVERGENT B1 ;  /* 0x0000000000017941 */ /* 0x000fea0003800200 */
.L_x_10:
[----:B------:R-:W-:Y:S02]  /*1170*/  IMAD.MOV.U32 R2, RZ, RZ, R0 ;  /* 0x000000ffff027224 */ /* 0x000fe400078e0000 */
[----:B------:R-:W-:-:S04]  /*1180*/  IMAD.MOV.U32 R3, RZ, RZ, 0x0 ;  /* 0x00000000ff037424 */ /* 0x000fc800078e00ff */
[----:B------:R-:W-:Y:S05]  /*1190*/  RET.REL.NODEC R2 `(_Z7bypixelPfS_PiS_) ;  /* 0xffffffec02987950 */ /* 0x000fea0003c3ffff */
        .weak           $__internal_1_$__cuda_sm3x_div_rn_noftz_f32_slowpath
        .type           $__internal_1_$__cuda_sm3x_div_rn_noftz_f32_slowpath,@function
        .size           $__internal_1_$__cuda_sm3x_div_rn_noftz_f32_slowpath,(.L_x_28 - $__internal_1_$__cuda_sm3x_div_rn_noftz_f32_slowpath)
$__internal_1_$__cuda_sm3x_div_rn_noftz_f32_slowpath:
[----:B------:R-:W-:Y:S01]  /*11a0*/  SHF.R.U32.HI R12, RZ, 0x17, R3 ;  /* 0x00000017ff0c7819 */ /* 0x000fe20000011603 */
[----:B------:R-:W-:Y:S01]  /*11b0*/  BSSY.RECONVERGENT B1, `(.L_x_15) ;  /* 0x0000062000017945 */ /* 0x000fe20003800200 */
[----:B------:R-:W-:Y:S02]  /*11c0*/  SHF.R.U32.HI R11, RZ, 0x17, R2 ;  /* 0x00000017ff0b7819 */ /* 0x000fe40000011602 */
[----:B------:R-:W-:Y:S02]  /*11d0*/  LOP3.LUT R12, R12, 0xff, RZ, 0xc0, !PT ;  /* 0x000000ff0c0c7812 */ /* 0x000fe400078ec0ff */
[----:B------:R-:W-:-:S03]  /*11e0*/  LOP3.LUT R17, R11, 0xff, RZ, 0xc0, !PT ;  /* 0x000000ff0b117812 */ /* 0x000fc600078ec0ff */
[----:B------:R-:W-:Y:S02]  /*11f0*/  VIADD R14, R12, 0xffffffff ;  /* 0xffffffff0c0e7836 */ /* 0x000fe40000000000 */
[----:B------:R-:W-:-:S03]  /*1200*/  VIADD R13, R17, 0xffffffff ;  /* 0xffffffff110d7836 */ /* 0x000fc60000000000 */
[----:B------:R-:W-:-:S04]  /*1210*/  ISETP.GT.U32.AND P0, PT, R14, 0xfd, PT ;  /* 0x000000fd0e00780c */ /* 0x000fc80003f04070 */
[----:B------:R-:W-:-:S13]  /*1220*/  ISETP.GT.U32.OR P0, PT, R13, 0xfd, P0 ;  /* 0x000000fd0d00780c */ /* 0x000fda0000704470 */
[----:B------:R-:W-:Y:S01]  /*1230*/  @!P0 IMAD.MOV.U32 R11, RZ, RZ, RZ ;  /* 0x000000ffff0b8224 */ /* 0x000fe200078e00ff */
[----:B------:R-:W-:Y:S06]  /*1240*/  @!P0 BRA `(.L_x_16) ;  /* 0x00000000005c8947 */ /* 0x000fec0003800000 */
[----:B------:R-:W-:Y:S02]  /*1250*/  FSETP.GTU.FTZ.AND P0, PT, |R2|, +INF , PT ;  /* 0x7f8000000200780b */ /* 0x000fe40003f1c200 */
[----:B------:R-:W-:-:S04]  /*1260*/  FSETP.GTU.FTZ.AND P1, PT, |R3|, +INF , PT ;  /* 0x7f8000000300780b */ /* 0x000fc80003f3c200 */
[----:B------:R-:W-:-:S13]  /*1270*/  PLOP3.LUT P0, PT, P0, P1, PT, 0xf8, 0x8f ;  /* 0x00000000008f781c */ /* 0x000fda0000703f70 */
[----:B------:R-:W-:Y:S05]  /*1280*/  @P0 BRA `(.L_x_17) ;  /* 0x00000004004c0947 */ /* 0x000fea0003800000 */
[----:B------:R-:W-:-:S13]  /*1290*/  LOP3.LUT P0, RZ, R3, 0x7fffffff, R2, 0xc8, !PT ;  /* 0x7fffffff03ff7812 */ /* 0x000fda000780c802 */
[----:B------:R-:W-:Y:S05]  /*12a0*/  @!P0 BRA `(.L_x_18) ;  /* 0x00000004003c8947 */ /* 0x000fea0003800000 */
[C---:B------:R-:W-:Y:S02]  /*12b0*/  FSETP.NEU.FTZ.AND P1, PT, |R2|.reuse, +INF , PT ;  /* 0x7f8000000200780b */ /* 0x040fe40003f3d200 */
[----:B------:R-:W-:Y:S02]  /*12c0*/  FSETP.NEU.FTZ.AND P2, PT, |R3|, +INF , PT ;  /* 0x7f8000000300780b */ /* 0x000fe40003f5d200 */
[----:B------:R-:W-:-:S11]  /*12d0*/  FSETP.NEU.FTZ.AND P0, PT, |R2|, +INF , PT ;  /* 0x7f8000000200780b */ /* 0x000fd60003f1d200 */
[----:B------:R-:W-:Y:S05]  /*12e0*/  @!P2 BRA !P1, `(.L_x_18) ;  /* 0x00000004002ca947 */ /* 0x000fea0004800000 */
[----:B------:R-:W-:-:S04]  /*12f0*/  LOP3.LUT P1, RZ, R2, 0x7fffffff, RZ, 0xc0, !PT ;  /* 0x7fffffff02ff7812 */ /* 0x000fc8000782c0ff */
[----:B------:R-:W-:-:S13]  /*1300*/  PLOP3.LUT P1, PT, P2, P1, PT, 0x2f, 0xf2 ;  /* 0x0000000000f2781c */ /* 0x000fda0001722577 */
[----:B------:R-:W-:Y:S05]  /*1310*/  @P1 BRA `(.L_x_19) ;  /* 0x0000000400181947 */ /* 0x000fea0003800000 */
[----:B------:R-:W-:-:S04]  /*1320*/  LOP3.LUT P1, RZ, R3, 0x7fffffff, RZ, 0xc0, !PT ;  /* 0x7fffffff03ff7812 */ /* 0x000fc8000782c0ff */
[----:B------:R-:W-:-:S13]  /*1330*/  PLOP3.LUT P0, PT, P0, P1, PT, 0x2f, 0xf2 ;  /* 0x0000000000f2781c */ /* 0x000fda0000702577 */
[----:B------:R-:W-:Y:S05]  /*1340*/  @P0 BRA `(.L_x_20) ;  /* 0x0000000400000947 */ /* 0x000fea0003800000 */
[----:B------:R-:W-:Y:S02]  /*1350*/  ISETP.GE.AND P0, PT, R13, RZ, PT ;  /* 0x000000ff0d00720c */ /* 0x000fe40003f06270 */
[----:B------:R-:W-:-:S11]  /*1360*/  ISETP.GE.AND P1, PT, R14, RZ, PT ;  /* 0x000000ff0e00720c */ /* 0x000fd60003f26270 */
[----:B------:R-:W-:Y:S02]  /*1370*/  @P0 IMAD.MOV.U32 R11, RZ, RZ, RZ ;  /* 0x000000ffff0b0224 */ /* 0x000fe400078e00ff */
[----:B------:R-:W-:Y:S01]  /*1380*/  @!P0 FFMA R2, R2, 1.84467440737095516160e+19, RZ ;  /* 0x5f80000002028823 */ /* 0x000fe200000000ff */
[----:B------:R-:W-:Y:S02]  /*1390*/  @!P0 IMAD.MOV.U32 R11, RZ, RZ, -0x40 ;  /* 0xffffffc0ff0b8424 */ /* 0x000fe400078e00ff */
[----:B------:R-:W-:Y:S02]  /*13a0*/  @!P1 FFMA R3, R3, 1.84467440737095516160e+19, RZ ;  /* 0x5f80000003039823 */ /* 0x000fe400000000ff */
[----:B------:R-:W-:-:S07]  /*13b0*/  @!P1 VIADD R11, R11, 0x40 ;  /* 0x000000400b0b9836 */ /* 0x000fce0000000000 */
.L_x_16:
[----:B------:R-:W-:Y:S01]  /*13c0*/  LEA R14, R12, 0xc0800000, 0x17 ;  /* 0xc08000000c0e7811 */ /* 0x000fe200078eb8ff */
[----:B------:R-:W-:Y:S04]  /*13d0*/  BSSY.RECONVERGENT B2, `(.L_x_21) ;  /* 0x0000036000027945 */ /* 0x000fe80003800200 */
[----:B------:R-:W-:Y:S02]  /*13e0*/  IMAD.IADD R14, R3, 0x1, -R14 ;  /* 0x00000001030e7824 */ /* 0x000fe400078e0a0e */
[----:B------:R-:W-:Y:S02]  /*13f0*/  VIADD R3, R17, 0xffffff81 ;  /* 0xffffff8111037836 */ /* 0x000fe40000000000 */
[----:B------:R-:W0:Y:S01]  /*1400*/  MUFU.RCP R13, R14 ;  /* 0x0000000e000d7308 */ /* 0x000e220000001000 */
[----:B------:R-:W-:Y:S01]  /*1410*/  FADD.FTZ R15, -R14, -RZ ;  /* 0x800000ff0e0f7221 */ /* 0x000fe20000010100 */
[C---:B------:R-:W-:Y:S01]  /*1420*/  IMAD R2, R3.reuse, -0x800000, R2 ;  /* 0xff80000003027824 */ /* 0x040fe200078e0202 */
[----:B------:R-:W-:-:S05]  /*1430*/  IADD3 R12, PT, PT, R3, 0x7f, -R12 ;  /* 0x0000007f030c7810 */ /* 0x000fca0007ffe80c */
[----:B------:R-:W-:Y:S02]  /*1440*/  IMAD.IADD R12, R12, 0x1, R11 ;  /* 0x000000010c0c7824 */ /* 0x000fe400078e020b */
[----:B0-----:R-:W-:-:S04]  /*1450*/  FFMA R18, R13, R15, 1 ;  /* 0x3f8000000d127423 */ /* 0x001fc8000000000f */
[----:B------:R-:W-:-:S04]  /*1460*/  FFMA R20, R13, R18, R13 ;  /* 0x000000120d147223 */ /* 0x000fc8000000000d */
[----:B------:R-:W-:-:S04]  /*1470*/  FFMA R13, R2, R20, RZ ;  /* 0x00000014020d7223 */ /* 0x000fc800000000ff */
[----:B------:R-:W-:-:S04]  /*1480*/  FFMA R18, R15, R13, R2 ;  /* 0x0000000d0f127223 */ /* 0x000fc80000000002 */
[----:B------:R-:W-:-:S04]  /*1490*/  FFMA R13, R20, R18, R13 ;  /* 0x00000012140d7223 */ /* 0x000fc8000000000d */
[----:B------:R-:W-:-:S04]  /*14a0*/  FFMA R18, R15, R13, R2 ;  /* 0x0000000d0f127223 */ /* 0x000fc80000000002 */
[----:B------:R-:W-:-:S05]  /*14b0*/  FFMA R2, R20, R18, R13 ;  /* 0x0000001214027223 */ /* 0x000fca000000000d */
[----:B------:R-:W-:-:S04]  /*14c0*/  SHF.R.U32.HI R3, RZ, 0x17, R2 ;  /* 0x00000017ff037819 */ /* 0x000fc80000011602 */
[----:B------:R-:W-:-:S05]  /*14d0*/  LOP3.LUT R3, R3, 0xff, RZ, 0xc0, !PT ;  /* 0x000000ff03037812 */ /* 0x000fca00078ec0ff */
[----:B------:R-:W-:-:S04]  /*14e0*/  IMAD.IADD R15, R3, 0x1, R12 ;  /* 0x00000001030f7824 */ /* 0x000fc800078e020c */
[----:B------:R-:W-:-:S05]  /*14f0*/  VIADD R3, R15, 0xffffffff ;  /* 0xffffffff0f037836 */ /* 0x000fca0000000000 */
[----:B------:R-:W-:-:S13]  /*1500*/  ISETP.GE.U32.AND P0, PT, R3, 0xfe, PT ;  /* 0x000000fe0300780c */ /* 0x000fda0003f06070 */
[----:B------:R-:W-:Y:S05]  /*1510*/  @!P0 BRA `(.L_x_22) ;  /* 0x0000000000808947 */ /* 0x000fea0003800000 */
[----:B------:R-:W-:-:S13]  /*1520*/  ISETP.GT.AND P0, PT, R15, 0xfe, PT ;  /* 0x000000fe0f00780c */ /* 0x000fda0003f04270 */
[----:B------:R-:W-:Y:S05]  /*1530*/  @P0 BRA `(.L_x_23) ;  /* 0x00000000006c0947 */ /* 0x000fea0003800000 */
[----:B------:R-:W-:-:S13]  /*1540*/  ISETP.GE.AND P0, PT, R15, 0x1, PT ;  /* 0x000000010f00780c */ /* 0x000fda0003f06270 */
[----:B------:R-:W-:Y:S05]  /*1550*/  @P0 BRA `(.L_x_24) ;  /* 0x0000000000740947 */ /* 0x000fea0003800000 */
[----:B------:R-:W-:Y:S02]  /*1560*/  ISETP.GE.AND P0, PT, R15, -0x18, PT ;  /* 0xffffffe80f00780c */ /* 0x000fe40003f06270 */
[----:B------:R-:W-:-:S11]  /*1570*/  LOP3.LUT R2, R2, 0x80000000, RZ, 0xc0, !PT ;  /* 0x8000000002027812 */ /* 0x000fd600078ec0ff */
[----:B------:R-:W-:Y:S05]  /*1580*/  @!P0 BRA `(.L_x_24) ;  /* 0x0000000000688947 */ /* 0x000fea0003800000 */
[CCC-:B------:R-:W-:Y:S01]  /*1590*/  FFMA.RZ R3, R20.reuse, R18.reuse, R13.reuse ;  /* 0x0000001214037223 */ /* 0x1c0fe2000000c00d */
[C---:B------:R-:W-:Y:S02]  /*15a0*/  VIADD R14, R15.reuse, 0x20 ;  /* 0x000000200f0e7836 */ /* 0x040fe40000000000 */
[CCC-:B------:R-:W-:Y:S01]  /*15b0*/  FFMA.RM R12, R20.reuse, R18.reuse, R13.reuse ;  /* 0x00000012140c7223 */ /* 0x1c0fe2000000400d */
[----:B------:R-:W-:Y:S02]  /*15c0*/  ISETP.NE.AND P2, PT, R15, RZ, PT ;  /* 0x000000ff0f00720c */ /* 0x000fe40003f45270 */
[----:B------:R-:W-:Y:S01]  /*15d0*/  LOP3.LUT R11, R3, 0x7fffff, RZ, 0xc0, !PT ;  /* 0x007fffff030b7812 */ /* 0x000fe200078ec0ff */
[----:B------:R-:W-:Y:S01]  /*15e0*/  FFMA.RP R3, R20, R18, R13 ;  /* 0x0000001214037223 */ /* 0x000fe2000000800d */
[----:B------:R-:W-:Y:S01]  /*15f0*/  IMAD.MOV R13, RZ, RZ, -R15 ;  /* 0x000000ffff0d7224 */ /* 0x000fe200078e0a0f */
[----:B------:R-:W-:Y:S02]  /*1600*/  ISETP.NE.AND P1, PT, R15, RZ, PT ;  /* 0x000000ff0f00720c */ /* 0x000fe40003f25270 */
[----:B------:R-:W-:-:S02]  /*1610*/  LOP3.LUT R11, R11, 0x800000, RZ, 0xfc, !PT ;  /* 0x008000000b0b7812 */ /* 0x000fc400078efcff */
[----:B------:R-:W-:Y:S02]  /*1620*/  FSETP.NEU.FTZ.AND P0, PT, R3, R12, PT ;  /* 0x0000000c0300720b */ /* 0x000fe40003f1d000 */
[----:B------:R-:W-:Y:S02]  /*1630*/  SHF.L.U32 R14, R11, R14, RZ ;  /* 0x0000000e0b0e7219 */ /* 0x000fe400000006ff */
[----:B------:R-:W-:Y:S02]  /*1640*/  SEL R12, R13, RZ, P2 ;  /* 0x000000ff0d0c7207 */ /* 0x000fe40001000000 */
[----:B------:R-:W-:Y:S02]  /*1650*/  ISETP.NE.AND P1, PT, R14, RZ, P1 ;  /* 0x000000ff0e00720c */ /* 0x000fe40000f25270 */
[----:B------:R-:W-:Y:S02]  /*1660*/  SHF.R.U32.HI R12, RZ, R12, R11 ;  /* 0x0000000cff0c7219 */ /* 0x000fe4000001160b */
[----:B------:R-:W-:-:S02]  /*1670*/  PLOP3.LUT P0, PT, P0, P1, PT, 0xf8, 0x8f ;  /* 0x00000000008f781c */ /* 0x000fc40000703f70 */
[----:B------:R-:W-:Y:S02]  /*1680*/  SHF.R.U32.HI R14, RZ, 0x1, R12 ;  /* 0x00000001ff0e7819 */ /* 0x000fe4000001160c */
[----:B------:R-:W-:-:S04]  /*1690*/  SEL R3, RZ, 0x1, !P0 ;  /* 0x00000001ff037807 */ /* 0x000fc80004000000 */
[----:B------:R-:W-:-:S04]  /*16a0*/  LOP3.LUT R3, R3, 0x1, R14, 0xf8, !PT ;  /* 0x0000000103037812 */ /* 0x000fc800078ef80e */
[----:B------:R-:W-:-:S05]  /*16b0*/  LOP3.LUT R3, R3, R12, RZ, 0xc0, !PT ;  /* 0x0000000c03037212 */ /* 0x000fca00078ec0ff */
[----:B------:R-:W-:-:S05]  /*16c0*/  IMAD.IADD R3, R14, 0x1, R3 ;  /* 0x000000010e037824 */ /* 0x000fca00078e0203 */
[----:B------:R-:W-:Y:S01]  /*16d0*/  LOP3.LUT R2, R3, R2, RZ, 0xfc, !PT ;  /* 0x0000000203027212 */ /* 0x000fe200078efcff */
[----:B------:R-:W-:Y:S06]  /*16e0*/  BRA `(.L_x_24) ;  /* 0x0000000000107947 */ /* 0x000fec0003800000 */
.L_x_23:
[----:B------:R-:W-:-:S04]  /*16f0*/  LOP3.LUT R2, R2, 0x80000000, RZ, 0xc0, !PT ;  /* 0x8000000002027812 */ /* 0x000fc800078ec0ff */
[----:B------:R-:W-:Y:S01]  /*1700*/  LOP3.LUT R2, R2, 0x7f800000, RZ, 0xfc, !PT ;  /* 0x7f80000002027812 */ /* 0x000fe200078efcff */
[----:B------:R-:W-:Y:S06]  /*1710*/  BRA `(.L_x_24) ;  /* 0x0000000000047947 */ /* 0x000fec0003800000 */
.L_x_22:
[----:B------:R-:W-:-:S07]  /*1720*/  IMAD R2, R12, 0x800000, R2 ;  /* 0x008000000c027824 */ /* 0x000fce00078e0202 */
.L_x_24:
[----:B------:R-:W-:Y:S05]  /*1730*/  BSYNC.RECONVERGENT B2 ;  /* 0x0000000000027941 */ /* 0x000fea0003800200 */
.L_x_21:
[----:B------:R-:W-:Y:S05]  /*1740*/  BRA `(.L_x_25) ;  /* 0x0000000000207947 */ /* 0x000fea0003800000 */
.L_x_20:
[----:B------:R-:W-:-:S04]  /*1750*/  LOP3.LUT R2, R3, 0x80000000, R2, 0x48, !PT ;  /* 0x8000000003027812 */ /* 0x000fc800078e4802 */
[----:B------:R-:W-:Y:S01]  /*1760*/  LOP3.LUT R2, R2, 0x7f800000, RZ, 0xfc, !PT ;  /* 0x7f80000002027812 */ /* 0x000fe200078efcff */
[----:B------:R-:W-:Y:S06]  /*1770*/  BRA `(.L_x_25) ;  /* 0x0000000000147947 */ /* 0x000fec0003800000 */
.L_x_19:
[----:B------:R-:W-:Y:S01]  /*1780*/  LOP3.LUT R2, R3, 0x80000000, R2, 0x48, !PT ;  /* 0x8000000003027812 */ /* 0x000fe200078e4802 */
[----:B------:R-:W-:Y:S06]  /*1790*/  BRA `(.L_x_25) ;  /* 0x00000000000c7947 */ /* 0x000fec0003800000 */
.L_x_18:
[----:B------:R-:W0:Y:S01]  /*17a0*/  MUFU.RSQ R2, -QNAN ;  /* 0xffc0000000027908 */ /* 0x000e220000001400 */
[----:B------:R-:W-:Y:S05]  /*17b0*/  BRA `(.L_x_25) ;  /* 0x0000000000047947 */ /* 0x000fea0003800000 */
.L_x_17:
[----:B------:R-:W-:-:S07]  /*17c0*/  FADD.FTZ R2, R2, R3 ;  /* 0x0000000302027221 */ /* 0x000fce0000010000 */
.L_x_25:
[----:B------:R-:W-:Y:S05]  /*17d0*/  BSYNC.RECONVERGENT B1 ;  /* 0x0000000000017941 */ /* 0x000fea0003800200 */
.L_x_15:
[----:B------:R-:W-:-:S04]  /*17e0*/  IMAD.MOV.U32 R11, RZ, RZ, 0x0 ;  /* 0x00000000ff0b7424 */ /* 0x000fc800078e00ff */
[----:B0-----:R-:W-:Y:S05]  /*17f0*/  RET.REL.NODEC R10 `(_Z7bypixelPfS_PiS_) ;  /* 0xffffffe80a007950 */ /* 0x001fea0003c3ffff */
.L_x_26:
[----:B------:R-:W-:-:S00]  /*1800*/  BRA `(.L_x_26) ;  /* 0xfffffffc00fc7947 */ /* 0x000fc0000383ffff */
[----:B------:R-:W-:-:S00]  /*1810*/  NOP ;  /* 0x0000000000007918 */ /* 0x000fc00000000000 */
        /* <DEDUP_REMOVED lines=14> */
.L_x_28:


//--------------------- .nv.shared.reserved.0     --------------------------
	.section	.nv.shared.reserved.0,"aw",@nobits
	.weak		__nv_reservedSMEM_offset_0_alias
	.size		__nv_reservedSMEM_offset_0_alias, 0, 64
	.other		__nv_reservedSMEM_offset_0_alias,@"STO_CUDA_RESERVED_SHARED STV_DEFAULT"
__nv_reservedSMEM_offset_0_alias:
	.zero		0
	.zero		64


//--------------------- .nv.constant0._Z7bypixelPfS_PiS_ --------------------------
	.section	.nv.constant0._Z7bypixelPfS_PiS_,"a",@progbits
	.sectionflags	@""
	.align	4
.nv.constant0._Z7bypixelPfS_PiS_:
	.zero		928


//--------------------- SYMBOLS --------------------------

	.type		.nv.reservedSmem.offset0,@object
	.size		.nv.reservedSmem.offset0,0x4
